//
// Generated by NVIDIA NVVM Compiler
//
// Compiler Build ID: CL-36424714
// Cuda compilation tools, release 13.0, V13.0.88
// Based on NVVM 20.0.0
//

.version 9.0
.target sm_100
.address_size 64

	// .globl	_Z9addKernelPfi

.visible .entry _Z9addKernelPfi(
	.param .u64 .ptr .align 1 _Z9addKernelPfi_param_0,
	.param .u32 _Z9addKernelPfi_param_1
)
{
	.reg .pred 	%p<2>;
	.reg .b32 	%r<6>;
	.reg .b32 	%f<3>;
	.reg .b64 	%rd<5>;

	ld.param.u64 	%rd1, [_Z9addKernelPfi_param_0];
	ld.param.u32 	%r2, [_Z9addKernelPfi_param_1];
	mov.u32 	%r3, %ctaid.x;
	mov.u32 	%r4, %ntid.x;
	mov.u32 	%r5, %tid.x;
	mad.lo.s32 	%r1, %r3, %r4, %r5;
	setp.ge.s32 	%p1, %r1, %r2;
	@%p1 bra 	$L__BB0_2;
	cvta.to.global.u64 	%rd2, %rd1;
	mul.wide.s32 	%rd3, %r1, 4;
	add.s64 	%rd4, %rd2, %rd3;
	ld.global.f32 	%f1, [%rd4];
	add.f32 	%f2, %f1, 0f3F800000;
	st.global.f32 	[%rd4], %f2;
$L__BB0_2:
	ret;

}
	// .globl	_Z29stream_ordered_memory_examplev
.visible .entry _Z29stream_ordered_memory_examplev()
{


	ret;

}
	// .globl	_Z11tma_examplev
.visible .entry _Z11tma_examplev()
{


	ret;

}


// ===== COMPILED SASS (sm_100) =====

	.target	sm_100

	.elftype	@"ET_EXEC"


//--------------------- .note.nv.tkinfo           --------------------------
	.section	.note.nv.tkinfo,"",@"SHT_NOTE"
	.sectionflags	@"SHF_NOTE_NV_TKINFO"
	.tkinfo
        /*0018*/ 	.word	0x00000002
        /*0030*/ 	.string	""
        /*0030*/ 	.string	"ptxas"
        /*0030*/ 	.string	"Cuda compilation tools, release 13.0, V13.0.88"
        /*0030*/ 	.string	"Build cuda_13.0.r13.0/compiler.36424714_0"
        /*0030*/ 	.string	"-arch sm_100 -m 64 "



//--------------------- .note.nv.cuinfo           --------------------------
	.section	.note.nv.cuinfo,"",@"SHT_NOTE"
	.sectionflags	@"SHF_NOTE_NV_CUINFO"
        /*0018*/ 	.short	0x0002
        /*001a*/ 	.short	0x0064
        /*001c*/ 	.short	0x0082
	.zero		2


//--------------------- .nv.info                  --------------------------
	.section	.nv.info,"",@"SHT_CUDA_INFO"
	.align	4


	//----- nvinfo : EIATTR_REGCOUNT
	.align		4
        /*0000*/ 	.byte	0x04, 0x2f
        /*0002*/ 	.short	(.L_1 - .L_0)
	.align		4
.L_0:
        /*0004*/ 	.word	index@(_Z9addKernelPfi)
        /*0008*/ 	.word	0x00000008


	//----- nvinfo : EIATTR_FRAME_SIZE
	.align		4
.L_1:
        /*000c*/ 	.byte	0x04, 0x11
        /*000e*/ 	.short	(.L_3 - .L_2)
	.align		4
.L_2:
        /*0010*/ 	.word	index@(_Z9addKernelPfi)
        /*0014*/ 	.word	0x00000000


	//----- nvinfo : EIATTR_REGCOUNT
	.align		4
.L_3:
        /*0018*/ 	.byte	0x04, 0x2f
        /*001a*/ 	.short	(.L_5 - .L_4)
	.align		4
.L_4:
        /*001c*/ 	.word	index@(_Z29stream_ordered_memory_examplev)
        /*0020*/ 	.word	0x00000004


	//----- nvinfo : EIATTR_FRAME_SIZE
	.align		4
.L_5:
        /*0024*/ 	.byte	0x04, 0x11
        /*0026*/ 	.short	(.L_7 - .L_6)
	.align		4
.L_6:
        /*0028*/ 	.word	index@(_Z29stream_ordered_memory_examplev)
        /*002c*/ 	.word	0x00000000


	//----- nvinfo : EIATTR_REGCOUNT
	.align		4
.L_7:
        /*0030*/ 	.byte	0x04, 0x2f
        /*0032*/ 	.short	(.L_9 - .L_8)
	.align		4
.L_8:
        /*0034*/ 	.word	index@(_Z11tma_examplev)
        /*0038*/ 	.word	0x00000004


	//----- nvinfo : EIATTR_FRAME_SIZE
	.align		4
.L_9:
        /*003c*/ 	.byte	0x04, 0x11
        /*003e*/ 	.short	(.L_11 - .L_10)
	.align		4
.L_10:
        /*0040*/ 	.word	index@(_Z11tma_examplev)
        /*0044*/ 	.word	0x00000000


	//----- nvinfo : EIATTR_MIN_STACK_SIZE
	.align		4
.L_11:
        /*0048*/ 	.byte	0x04, 0x12
        /*004a*/ 	.short	(.L_13 - .L_12)
	.align		4
.L_12:
        /*004c*/ 	.word	index@(_Z11tma_examplev)
        /*0050*/ 	.word	0x00000000


	//----- nvinfo : EIATTR_MIN_STACK_SIZE
	.align		4
.L_13:
        /*0054*/ 	.byte	0x04, 0x12
        /*0056*/ 	.short	(.L_15 - .L_14)
	.align		4
.L_14:
        /*0058*/ 	.word	index@(_Z29stream_ordered_memory_examplev)
        /*005c*/ 	.word	0x00000000


	//----- nvinfo : EIATTR_MIN_STACK_SIZE
	.align		4
.L_15:
        /*0060*/ 	.byte	0x04, 0x12
        /*0062*/ 	.short	(.L_17 - .L_16)
	.align		4
.L_16:
        /*0064*/ 	.word	index@(_Z9addKernelPfi)
        /*0068*/ 	.word	0x00000000
.L_17:


//--------------------- .nv.compat                --------------------------
	.section	.nv.compat,"",@"SHT_CUDA_COMPAT_INFO"
	.align	4
        /*0000*/ 	.byte	0x02, 0x09, 0x00, 0x00, 0x02, 0x02, 0x01, 0x00, 0x02, 0x05, 0x05, 0x00, 0x03, 0x07, 0x01, 0x01
        /*0010*/ 	.byte	0x02, 0x03, 0x00, 0x00, 0x02, 0x06, 0x01, 0x00, 0x04, 0x0b, 0x08, 0x00, 0x09, 0x00, 0x00, 0x00
        /*0020*/ 	.byte	0x00, 0x00, 0x00, 0x00


//--------------------- .nv.info._Z11tma_examplev --------------------------
	.section	.nv.info._Z11tma_examplev,"",@"SHT_CUDA_INFO"
	.sectionflags	@""
	.align	4


	//----- nvinfo : EIATTR_CUDA_API_VERSION
	.align		4
        /*0000*/ 	.byte	0x04, 0x37
        /*0002*/ 	.short	(.L_19 - .L_18)
.L_18:
        /*0004*/ 	.word	0x00000082


	//----- nvinfo : EIATTR_SPARSE_MMA_MASK
	.align		4
.L_19:
        /*0008*/ 	.byte	0x03, 0x50
        /*000a*/ 	.short	0x0000


	//----- nvinfo : EIATTR_MAXREG_COUNT
	.align		4
        /*000c*/ 	.byte	0x03, 0x1b
        /*000e*/ 	.short	0x00ff


	//----- nvinfo : EIATTR_MERCURY_ISA_VERSION
	.align		4
        /*0010*/ 	.byte	0x03, 0x5f
        /*0012*/ 	.short	0x0101


	//----- nvinfo : EIATTR_VRC_CTA_INIT_COUNT
	.align		4
        /*0014*/ 	.byte	0x02, 0x4a
	.zero		1
	.zero		1


	//----- nvinfo : EIATTR_EXIT_INSTR_OFFSETS
	.align		4
        /*0018*/ 	.byte	0x04, 0x1c
        /*001a*/ 	.short	(.L_21 - .L_20)


	//   ....[0]....
.L_20:
        /*001c*/ 	.word	0x00000010


	//----- nvinfo : EIATTR_SW_WAR
	.align		4
.L_21:
        /*0020*/ 	.byte	0x04, 0x36
        /*0022*/ 	.short	(.L_23 - .L_22)
.L_22:
        /*0024*/ 	.word	0x00000008
.L_23:


//--------------------- .nv.info._Z29stream_ordered_memory_examplev --------------------------
	.section	.nv.info._Z29stream_ordered_memory_examplev,"",@"SHT_CUDA_INFO"
	.sectionflags	@""
	.align	4


	//----- nvinfo : EIATTR_CUDA_API_VERSION
	.align		4
        /*0000*/ 	.byte	0x04, 0x37
        /*0002*/ 	.short	(.L_25 - .L_24)
.L_24:
        /*0004*/ 	.word	0x00000082


	//----- nvinfo : EIATTR_SPARSE_MMA_MASK
	.align		4
.L_25:
        /*0008*/ 	.byte	0x03, 0x50
        /*000a*/ 	.short	0x0000


	//----- nvinfo : EIATTR_MAXREG_COUNT
	.align		4
        /*000c*/ 	.byte	0x03, 0x1b
        /*000e*/ 	.short	0x00ff


	//----- nvinfo : EIATTR_MERCURY_ISA_VERSION
	.align		4
        /*0010*/ 	.byte	0x03, 0x5f
        /*0012*/ 	.short	0x0101


	//----- nvinfo : EIATTR_VRC_CTA_INIT_COUNT
	.align		4
        /*0014*/ 	.byte	0x02, 0x4a
	.zero		1
	.zero		1


	//----- nvinfo : EIATTR_EXIT_INSTR_OFFSETS
	.align		4
        /*0018*/ 	.byte	0x04, 0x1c
        /*001a*/ 	.short	(.L_27 - .L_26)


	//   ....[0]....
.L_26:
        /*001c*/ 	.word	0x00000010


	//----- nvinfo : EIATTR_SW_WAR
	.align		4
.L_27:
        /*0020*/ 	.byte	0x04, 0x36
        /*0022*/ 	.short	(.L_29 - .L_28)
.L_28:
        /*0024*/ 	.word	0x00000008
.L_29:


//--------------------- .nv.info._Z9addKernelPfi  --------------------------
	.section	.nv.info._Z9addKernelPfi,"",@"SHT_CUDA_INFO"
	.sectionflags	@""
	.align	4


	//----- nvinfo : EIATTR_CUDA_API_VERSION
	.align		4
        /*0000*/ 	.byte	0x04, 0x37
        /*0002*/ 	.short	(.L_31 - .L_30)
.L_30:
        /*0004*/ 	.word	0x00000082


	//----- nvinfo : EIATTR_KPARAM_INFO
	.align		4
.L_31:
        /*0008*/ 	.byte	0x04, 0x17
        /*000a*/ 	.short	(.L_33 - .L_32)
.L_32:
        /*000c*/ 	.word	0x00000000
        /*0010*/ 	.short	0x0001
        /*0012*/ 	.short	0x0008
        /*0014*/ 	.byte	0x00, 0xf0, 0x11, 0x00


	//----- nvinfo : EIATTR_KPARAM_INFO
	.align		4
.L_33:
        /*0018*/ 	.byte	0x04, 0x17
        /*001a*/ 	.short	(.L_35 - .L_34)
.L_34:
        /*001c*/ 	.word	0x00000000
        /*0020*/ 	.short	0x0000
        /*0022*/ 	.short	0x0000
        /*0024*/ 	.byte	0x00, 0xf5, 0x21, 0x00


	//----- nvinfo : EIATTR_SPARSE_MMA_MASK
	.align		4
.L_35:
        /*0028*/ 	.byte	0x03, 0x50
        /*002a*/ 	.short	0x0000


	//----- nvinfo : EIATTR_MAXREG_COUNT
	.align		4
        /*002c*/ 	.byte	0x03, 0x1b
        /*002e*/ 	.short	0x00ff


	//----- nvinfo : EIATTR_MERCURY_ISA_VERSION
	.align		4
        /*0030*/ 	.byte	0x03, 0x5f
        /*0032*/ 	.short	0x0101


	//----- nvinfo : EIATTR_VRC_CTA_INIT_COUNT
	.align		4
        /*0034*/ 	.byte	0x02, 0x4a
	.zero		1
	.zero		1


	//----- nvinfo : EIATTR_EXIT_INSTR_OFFSETS
	.align		4
        /*0038*/ 	.byte	0x04, 0x1c
        /*003a*/ 	.short	(.L_37 - .L_36)


	//   ....[0]....
.L_36:
        /*003c*/ 	.word	0x00000070


	//   ....[1]....
        /*0040*/ 	.word	0x000000e0


	//----- nvinfo : EIATTR_CBANK_PARAM_SIZE
	.align		4
.L_37:
        /*0044*/ 	.byte	0x03, 0x19
        /*0046*/ 	.short	0x000c


	//----- nvinfo : EIATTR_PARAM_CBANK
	.align		4
        /*0048*/ 	.byte	0x04, 0x0a
        /*004a*/ 	.short	(.L_39 - .L_38)
	.align		4
.L_38:
        /*004c*/ 	.word	index@(.nv.constant0._Z9addKernelPfi)
        /*0050*/ 	.short	0x0380
        /*0052*/ 	.short	0x000c


	//----- nvinfo : EIATTR_SW_WAR
	.align		4
.L_39:
        /*0054*/ 	.byte	0x04, 0x36
        /*0056*/ 	.short	(.L_41 - .L_40)
.L_40:
        /*0058*/ 	.word	0x00000008
.L_41:


//--------------------- .nv.callgraph             --------------------------
	.section	.nv.callgraph,"",@"SHT_CUDA_CALLGRAPH"
	.align	4
	.sectionentsize	8
	.align		4
        /*0000*/ 	.word	0x00000000
	.align		4
        /*0004*/ 	.word	0xffffffff
	.align		4
        /*0008*/ 	.word	0x00000000
	.align		4
        /*000c*/ 	.word	0xfffffffe
	.align		4
        /*0010*/ 	.word	0x00000000
	.align		4
        /*0014*/ 	.word	0xfffffffd
	.align		4
        /*0018*/ 	.word	0x00000000
	.align		4
        /*001c*/ 	.word	0xfffffffc


//--------------------- .text._Z11tma_examplev    --------------------------
	.section	.text._Z11tma_examplev,"ax",@progbits
	.align	128
        .global         _Z11tma_examplev
        .type           _Z11tma_examplev,@function
        .size           _Z11tma_examplev,(.L_x_3 - _Z11tma_examplev)
        .other          _Z11tma_examplev,@"STO_CUDA_ENTRY STV_DEFAULT"
_Z11tma_examplev:
.text._Z11tma_examplev:
[----:B------:R-:W-:Y:S01]  /*0000*/  LDC R1, c[0x0][0x37c] ;  /* 0x0000df00ff017b82 */ /* 0x000fe20000000800 */
[----:B------:R-:W-:Y:S05]  /*0010*/  EXIT ;  /* 0x000000000000794d */ /* 0x000fea0003800000 */
.L_x_0:
[----:B------:R-:W-:-:S00]  /*0020*/  BRA `(.L_x_0) ;  /* 0xfffffffc00fc7947 */ /* 0x000fc0000383ffff */
[----:B------:R-:W-:-:S00]  /*0030*/  NOP ;  /* 0x0000000000007918 */ /* 0x000fc00000000000 */
        /* <DEDUP_REMOVED lines=12> */
.L_x_3:


//--------------------- .text._Z29stream_ordered_memory_examplev --------------------------
	.section	.text._Z29stream_ordered_memory_examplev,"ax",@progbits
	.align	128
        .global         _Z29stream_ordered_memory_examplev
        .type           _Z29stream_ordered_memory_examplev,@function
        .size           _Z29stream_ordered_memory_examplev,(.L_x_4 - _Z29stream_ordered_memory_examplev)
        .other          _Z29stream_ordered_memory_examplev,@"STO_CUDA_ENTRY STV_DEFAULT"
_Z29stream_ordered_memory_examplev:
.text._Z29stream_ordered_memory_examplev:
[----:B------:R-:W-:Y:S01]  /*0000*/  LDC R1, c[0x0][0x37c] ;  /* 0x0000df00ff017b82 */ /* 0x000fe20000000800 */
[----:B------:R-:W-:Y:S05]  /*0010*/  EXIT ;  /* 0x000000000000794d */ /* 0x000fea0003800000 */
.L_x_1:
        /* <DEDUP_REMOVED lines=14> */
.L_x_4:


//--------------------- .text._Z9addKernelPfi     --------------------------
	.section	.text._Z9addKernelPfi,"ax",@progbits
	.align	128
        .global         _Z9addKernelPfi
        .type           _Z9addKernelPfi,@function
        .size           _Z9addKernelPfi,(.L_x_5 - _Z9addKernelPfi)
        .other          _Z9addKernelPfi,@"STO_CUDA_ENTRY STV_DEFAULT"
_Z9addKernelPfi:
.text._Z9addKernelPfi:
[----:B------:R-:W-:Y:S01]  /*0000*/  LDC R1, c[0x0][0x37c] ;  /* 0x0000df00ff017b82 */ /* 0x000fe20000000800 */
[----:B------:R-:W0:Y:S07]  /*0010*/  S2R R0, SR_TID.X ;  /* 0x0000000000007919 */ /* 0x000e2e0000002100 */
[----:B------:R-:W0:Y:S01]  /*0020*/  S2UR UR4, SR_CTAID.X ;  /* 0x00000000000479c3 */ /* 0x000e220000002500 */
[----:B------:R-:W1:Y:S07]  /*0030*/  LDCU UR5, c[0x0][0x388] ;  /* 0x00007100ff0577ac */ /* 0x000e6e0008000800 */
[----:B------:R-:W0:Y:S02]  /*0040*/  LDC R5, c[0x0][0x360] ;  /* 0x0000d800ff057b82 */ /* 0x000e240000000800 */
[----:B0-----:R-:W-:-:S05]  /*0050*/  IMAD R5, R5, UR4, R0 ;  /* 0x0000000405057c24 */ /* 0x001fca000f8e0200 */
[----:B-1----:R-:W-:-:S13]  /*0060*/  ISETP.GE.AND P0, PT, R5, UR5, PT ;  /* 0x0000000505007c0c */ /* 0x002fda000bf06270 */
[----:B------:R-:W-:Y:S05]  /*0070*/  @P0 EXIT ;  /* 0x000000000000094d */ /* 0x000fea0003800000 */
[----:B------:R-:W0:Y:S01]  /*0080*/  LDC.64 R2, c[0x0][0x380] ;  /* 0x0000e000ff027b82 */ /* 0x000e220000000a00 */
[----:B------:R-:W1:Y:S01]  /*0090*/  LDCU.64 UR4, c[0x0][0x358] ;  /* 0x00006b00ff0477ac */ /* 0x000e620008000a00 */
[----:B0-----:R-:W-:-:S05]  /*00a0*/  IMAD.WIDE R2, R5, 0x4, R2 ;  /* 0x0000000405027825 */ /* 0x001fca00078e0202 */
[----:B-1----:R-:W2:Y:S02]  /*00b0*/  LDG.E R0, desc[UR4][R2.64] ;  /* 0x0000000402007981 */ /* 0x002ea4000c1e1900 */
[----:B--2---:R-:W-:-:S05]  /*00c0*/  FADD R5, R0, 1 ;  /* 0x3f80000000057421 */ /* 0x004fca0000000000 */
[----:B------:R-:W-:Y:S01]  /*00d0*/  STG.E desc[UR4][R2.64], R5 ;  /* 0x0000000502007986 */ /* 0x000fe2000c101904 */
[----:B------:R-:W-:Y:S05]  /*00e0*/  EXIT ;  /* 0x000000000000794d */ /* 0x000fea0003800000 */
.L_x_2:
        /* <DEDUP_REMOVED lines=9> */
.L_x_5:


//--------------------- .nv.shared.reserved.0     --------------------------
	.section	.nv.shared.reserved.0,"aw",@nobits
	.weak		__nv_reservedSMEM_offset_0_alias
	.size		__nv_reservedSMEM_offset_0_alias, 0, 64
	.other		__nv_reservedSMEM_offset_0_alias,@"STO_CUDA_RESERVED_SHARED STV_DEFAULT"
__nv_reservedSMEM_offset_0_alias:
	.zero		0
	.zero		64


//--------------------- .nv.constant0._Z11tma_examplev --------------------------
	.section	.nv.constant0._Z11tma_examplev,"a",@progbits
	.sectionflags	@""
	.align	4
.nv.constant0._Z11tma_examplev:
	.zero		896


//--------------------- .nv.constant0._Z29stream_ordered_memory_examplev --------------------------
	.section	.nv.constant0._Z29stream_ordered_memory_examplev,"a",@progbits
	.sectionflags	@""
	.align	4
.nv.constant0._Z29stream_ordered_memory_examplev:
	.zero		896


//--------------------- .nv.constant0._Z9addKernelPfi --------------------------
	.section	.nv.constant0._Z9addKernelPfi,"a",@progbits
	.sectionflags	@""
	.align	4
.nv.constant0._Z9addKernelPfi:
	.zero		908


//--------------------- SYMBOLS --------------------------

	.type		.nv.reservedSmem.offset0,@object
	.size		.nv.reservedSmem.offset0,0x4
